//
// Generated by NVIDIA NVVM Compiler
//
// Compiler Build ID: CL-36424714
// Cuda compilation tools, release 13.0, V13.0.88
// Based on NVVM 20.0.0
//

.version 9.0
.target sm_100
.address_size 64

	// .globl	_Z11dummyKernelv
.extern .func  (.param .b32 func_retval0) vprintf
(
	.param .b64 vprintf_param_0,
	.param .b64 vprintf_param_1
)
;
.global .align 1 .b8 $str[23] = {84, 104, 114, 101, 97, 100, 32, 37, 100, 32, 105, 110, 32, 98, 108, 111, 99, 107, 32, 37, 100, 10};

.visible .entry _Z11dummyKernelv()
{
	.local .align 8 .b8 	__local_depot0[8];
	.reg .b64 	%SP;
	.reg .b64 	%SPL;
	.reg .b32 	%r<7>;
	.reg .b64 	%rd<5>;

	mov.u64 	%SPL, __local_depot0;
	cvta.local.u64 	%SP, %SPL;
	add.u64 	%rd1, %SP, 0;
	add.u64 	%rd2, %SPL, 0;
	mov.u32 	%r1, %ctaid.x;
	mov.u32 	%r2, %ntid.x;
	mov.u32 	%r3, %tid.x;
	mad.lo.s32 	%r4, %r1, %r2, %r3;
	st.local.v2.u32 	[%rd2], {%r4, %r1};
	mov.u64 	%rd3, $str;
	cvta.global.u64 	%rd4, %rd3;
	{ // callseq 0, 0
	.param .b64 param0;
	st.param.b64 	[param0], %rd4;
	.param .b64 param1;
	st.param.b64 	[param1], %rd1;
	.param .b32 retval0;
	call.uni (retval0), 
	vprintf, 
	(
	param0, 
	param1
	);
	ld.param.b32 	%r5, [retval0];
	} // callseq 0
	ret;

}


// ===== COMPILED SASS (sm_100) =====

	.target	sm_100

	.elftype	@"ET_EXEC"


//--------------------- .note.nv.tkinfo           --------------------------
	.section	.note.nv.tkinfo,"",@"SHT_NOTE"
	.sectionflags	@"SHF_NOTE_NV_TKINFO"
	.tkinfo
        /*0018*/ 	.word	0x00000002
        /*0030*/ 	.string	""
        /*0030*/ 	.string	"ptxas"
        /*0030*/ 	.string	"Cuda compilation tools, release 13.0, V13.0.88"
        /*0030*/ 	.string	"Build cuda_13.0.r13.0/compiler.36424714_0"
        /*0030*/ 	.string	"-arch sm_100 -m 64 "



//--------------------- .note.nv.cuinfo           --------------------------
	.section	.note.nv.cuinfo,"",@"SHT_NOTE"
	.sectionflags	@"SHF_NOTE_NV_CUINFO"
        /*0018*/ 	.short	0x0002
        /*001a*/ 	.short	0x0064
        /*001c*/ 	.short	0x0082
	.zero		2


//--------------------- .nv.info                  --------------------------
	.section	.nv.info,"",@"SHT_CUDA_INFO"
	.align	4


	//----- nvinfo : EIATTR_REGCOUNT
	.align		4
        /*0000*/ 	.byte	0x04, 0x2f
        /*0002*/ 	.short	(.L_2 - .L_1)
	.align		4
.L_1:
        /*0004*/ 	.word	index@(_Z11dummyKernelv)
        /*0008*/ 	.word	0x00000018


	//----- nvinfo : EIATTR_FRAME_SIZE
	.align		4
.L_2:
        /*000c*/ 	.byte	0x04, 0x11
        /*000e*/ 	.short	(.L_4 - .L_3)
	.align		4
.L_3:
        /*0010*/ 	.word	index@(_Z11dummyKernelv)
        /*0014*/ 	.word	0x00000008


	//----- nvinfo : EIATTR_MIN_STACK_SIZE
	.align		4
.L_4:
        /*0018*/ 	.byte	0x04, 0x12
        /*001a*/ 	.short	(.L_6 - .L_5)
	.align		4
.L_5:
        /*001c*/ 	.word	index@(_Z11dummyKernelv)
        /*0020*/ 	.word	0x00000008
.L_6:


//--------------------- .nv.compat                --------------------------
	.section	.nv.compat,"",@"SHT_CUDA_COMPAT_INFO"
	.align	4
        /*0000*/ 	.byte	0x02, 0x09, 0x00, 0x00, 0x02, 0x02, 0x01, 0x00, 0x02, 0x05, 0x05, 0x00, 0x03, 0x07, 0x01, 0x01
        /*0010*/ 	.byte	0x02, 0x03, 0x00, 0x00, 0x02, 0x06, 0x01, 0x00, 0x04, 0x0b, 0x08, 0x00, 0x09, 0x00, 0x00, 0x00
        /*0020*/ 	.byte	0x00, 0x00, 0x00, 0x00


//--------------------- .nv.info._Z11dummyKernelv --------------------------
	.section	.nv.info._Z11dummyKernelv,"",@"SHT_CUDA_INFO"
	.sectionflags	@""
	.align	4


	//----- nvinfo : EIATTR_CUDA_API_VERSION
	.align		4
        /*0000*/ 	.byte	0x04, 0x37
        /*0002*/ 	.short	(.L_8 - .L_7)
.L_7:
        /*0004*/ 	.word	0x00000082


	//----- nvinfo : EIATTR_SPARSE_MMA_MASK
	.align		4
.L_8:
        /*0008*/ 	.byte	0x03, 0x50
        /*000a*/ 	.short	0x0000


	//----- nvinfo : EIATTR_MAXREG_COUNT
	.align		4
        /*000c*/ 	.byte	0x03, 0x1b
        /*000e*/ 	.short	0x00ff


	//----- nvinfo : EIATTR_EXTERNS
	.align		4
        /*0010*/ 	.byte	0x04, 0x0f
        /*0012*/ 	.short	(.L_10 - .L_9)


	//   ....[0]....
	.align		4
.L_9:
        /*0014*/ 	.word	index@(vprintf)


	//----- nvinfo : EIATTR_MERCURY_ISA_VERSION
	.align		4
.L_10:
        /*0018*/ 	.byte	0x03, 0x5f
        /*001a*/ 	.short	0x0101


	//----- nvinfo : EIATTR_VRC_CTA_INIT_COUNT
	.align		4
        /*001c*/ 	.byte	0x02, 0x4a
	.zero		1
	.zero		1


	//----- nvinfo : EIATTR_SYSCALL_OFFSETS
	.align		4
        /*0020*/ 	.byte	0x04, 0x46
        /*0022*/ 	.short	(.L_12 - .L_11)


	//   ....[0]....
.L_11:
        /*0024*/ 	.word	0x00000110


	//----- nvinfo : EIATTR_EXIT_INSTR_OFFSETS
	.align		4
.L_12:
        /*0028*/ 	.byte	0x04, 0x1c
        /*002a*/ 	.short	(.L_14 - .L_13)


	//   ....[0]....
.L_13:
        /*002c*/ 	.word	0x00000120


	//----- nvinfo : EIATTR_SW_WAR
	.align		4
.L_14:
        /*0030*/ 	.byte	0x04, 0x36
        /*0032*/ 	.short	(.L_16 - .L_15)
.L_15:
        /*0034*/ 	.word	0x00000008
.L_16:


//--------------------- .nv.callgraph             --------------------------
	.section	.nv.callgraph,"",@"SHT_CUDA_CALLGRAPH"
	.align	4
	.sectionentsize	8
	.align		4
        /*0000*/ 	.word	0x00000000
	.align		4
        /*0004*/ 	.word	0xffffffff
	.align		4
        /*0008*/ 	.word	index@(_Z11dummyKernelv)
	.align		4
        /*000c*/ 	.word	index@(vprintf)
	.align		4
        /*0010*/ 	.word	0x00000000
	.align		4
        /*0014*/ 	.word	0xfffffffe
	.align		4
        /*0018*/ 	.word	0x00000000
	.align		4
        /*001c*/ 	.word	0xfffffffd
	.align		4
        /*0020*/ 	.word	0x00000000
	.align		4
        /*0024*/ 	.word	0xfffffffc


//--------------------- .nv.constant4             --------------------------
	.section	.nv.constant4,"a",@progbits
	.align	8
	.align		8
.nv.constant4:
        /*0000*/ 	.dword	vprintf
	.align		8
        /*0008*/ 	.dword	$str


//--------------------- .text._Z11dummyKernelv    --------------------------
	.section	.text._Z11dummyKernelv,"ax",@progbits
	.align	128
        .global         _Z11dummyKernelv
        .type           _Z11dummyKernelv,@function
        .size           _Z11dummyKernelv,(.L_x_2 - _Z11dummyKernelv)
        .other          _Z11dummyKernelv,@"STO_CUDA_ENTRY STV_DEFAULT"
_Z11dummyKernelv:
.text._Z11dummyKernelv:
[----:B------:R-:W0:Y:S01]  /*0000*/  LDC R1, c[0x0][0x37c] ;  /* 0x0000df00ff017b82 */ /* 0x000e220000000800 */
[----:B------:R-:W1:Y:S01]  /*0010*/  S2R R2, SR_TID.X ;  /* 0x0000000000027919 */ /* 0x000e620000002100 */
[----:B------:R-:W2:Y:S01]  /*0020*/  LDCU UR5, c[0x0][0x2fc] ;  /* 0x00005f80ff0577ac */ /* 0x000ea20008000800 */
[----:B0-----:R-:W-:Y:S01]  /*0030*/  VIADD R1, R1, 0xfffffff8 ;  /* 0xfffffff801017836 */ /* 0x001fe20000000000 */
[----:B------:R-:W-:Y:S01]  /*0040*/  MOV R0, 0x0 ;  /* 0x0000000000007802 */ /* 0x000fe20000000f00 */
[----:B------:R-:W1:Y:S01]  /*0050*/  S2R R3, SR_CTAID.X ;  /* 0x0000000000037919 */ /* 0x000e620000002500 */
[----:B------:R-:W1:Y:S02]  /*0060*/  LDCU UR6, c[0x0][0x360] ;  /* 0x00006c00ff0677ac */ /* 0x000e640008000800 */
[----:B------:R0:W3:Y:S01]  /*0070*/  LDC.64 R8, c[0x4][R0] ;  /* 0x0100000000087b82 */ /* 0x0000e20000000a00 */
[----:B------:R-:W4:Y:S02]  /*0080*/  LDCU UR4, c[0x0][0x2f8] ;  /* 0x00005f00ff0477ac */ /* 0x000f240008000800 */
[----:B----4-:R-:W-:-:S05]  /*0090*/  IADD3 R6, P0, PT, R1, UR4, RZ ;  /* 0x0000000401067c10 */ /* 0x010fca000ff1e0ff */
[----:B--2---:R-:W-:Y:S02]  /*00a0*/  IMAD.X R7, RZ, RZ, UR5, P0 ;  /* 0x00000005ff077e24 */ /* 0x004fe400080e06ff */
[----:B-1----:R-:W-:Y:S01]  /*00b0*/  IMAD R2, R3, UR6, R2 ;  /* 0x0000000603027c24 */ /* 0x002fe2000f8e0202 */
[----:B------:R-:W1:Y:S04]  /*00c0*/  LDCU.64 UR6, c[0x4][0x8] ;  /* 0x01000100ff0677ac */ /* 0x000e680008000a00 */
[----:B------:R0:W-:Y:S01]  /*00d0*/  STL.64 [R1], R2 ;  /* 0x0000000201007387 */ /* 0x0001e20000100a00 */
[----:B-1----:R-:W-:Y:S01]  /*00e0*/  IMAD.U32 R4, RZ, RZ, UR6 ;  /* 0x00000006ff047e24 */ /* 0x002fe2000f8e00ff */
[----:B0--3--:R-:W-:-:S07]  /*00f0*/  MOV R5, UR7 ;  /* 0x0000000700057c02 */ /* 0x009fce0008000f00 */
[----:B------:R-:W-:-:S07]  /*0100*/  LEPC R20, `(.L_x_0) ;  /* 0x000000001014794e */ /* 0x000fce0000000000 */
[----:B------:R-:W-:Y:S05]  /*0110*/  CALL.ABS.NOINC R8 ;  /* 0x0000000008007343 */ /* 0x000fea0003c00000 */
.L_x_0:
[----:B------:R-:W-:Y:S05]  /*0120*/  EXIT ;  /* 0x000000000000794d */ /* 0x000fea0003800000 */
.L_x_1:
[----:B------:R-:W-:-:S00]  /*0130*/  BRA `(.L_x_1) ;  /* 0xfffffffc00fc7947 */ /* 0x000fc0000383ffff */
[----:B------:R-:W-:-:S00]  /*0140*/  NOP ;  /* 0x0000000000007918 */ /* 0x000fc00000000000 */
        /* <DEDUP_REMOVED lines=11> */
.L_x_2:


//--------------------- .nv.global.init           --------------------------
	.section	.nv.global.init,"aw",@progbits
.nv.global.init:
	.type		$str,@object
	.size		$str,(.L_0 - $str)
$str:
        /*0000*/ 	.byte	0x54, 0x68, 0x72, 0x65, 0x61, 0x64, 0x20, 0x25, 0x64, 0x20, 0x69, 0x6e, 0x20, 0x62, 0x6c, 0x6f
        /*0010*/ 	.byte	0x63, 0x6b, 0x20, 0x25, 0x64, 0x0a, 0x00
.L_0:


//--------------------- .nv.shared.reserved.0     --------------------------
	.section	.nv.shared.reserved.0,"aw",@nobits
	.weak		__nv_reservedSMEM_offset_0_alias
	.size		__nv_reservedSMEM_offset_0_alias, 0, 64
	.other		__nv_reservedSMEM_offset_0_alias,@"STO_CUDA_RESERVED_SHARED STV_DEFAULT"
__nv_reservedSMEM_offset_0_alias:
	.zero		0
	.zero		64


//--------------------- .nv.constant0._Z11dummyKernelv --------------------------
	.section	.nv.constant0._Z11dummyKernelv,"a",@progbits
	.sectionflags	@""
	.align	4
.nv.constant0._Z11dummyKernelv:
	.zero		896


//--------------------- SYMBOLS --------------------------

	.type		.nv.reservedSmem.offset0,@object
	.size		.nv.reservedSmem.offset0,0x4
	.type		vprintf,@function
